	.headerflags	@"EF_CUDA_TEXMODE_UNIFIED EF_CUDA_64BIT_ADDRESS EF_CUDA_ACCELERATORS EF_CUDA_SM90 EF_CUDA_VIRTUAL_SM(EF_CUDA_SM90)"
	.elftype	@"ET_EXEC"


//--------------------- .nv.info                  --------------------------
	.section	.nv.info,"",@"SHT_CUDA_INFO"
	.align	4


	//----- nvinfo : EIATTR_REGCOUNT
	.align		4
        /*0000*/ 	.byte	0x04, 0x2f
        /*0002*/ 	.short	(.L_3 - .L_2)
	.align		4
.L_2:
        /*0004*/ 	.word	index@(triton_poi_fused__native_batch_norm_legit_no_training_relu_3)
        /*0008*/ 	.word	0x0000001e


	//----- nvinfo : EIATTR_MIN_STACK_SIZE
	.align		4
.L_3:
        /*000c*/ 	.byte	0x04, 0x12
        /*000e*/ 	.short	(.L_5 - .L_4)
	.align		4
.L_4:
        /*0010*/ 	.word	index@(triton_poi_fused__native_batch_norm_legit_no_training_relu_3)
        /*0014*/ 	.word	0x00000000


	//----- nvinfo : EIATTR_FRAME_SIZE
	.align		4
.L_5:
        /*0018*/ 	.byte	0x04, 0x11
        /*001a*/ 	.short	(.L_7 - .L_6)
	.align		4
.L_6:
        /*001c*/ 	.word	index@(triton_poi_fused__native_batch_norm_legit_no_training_relu_3)
        /*0020*/ 	.word	0x00000000


	//----- nvinfo : EIATTR_MIN_STACK_SIZE
	.align		4
.L_7:
        /*0024*/ 	.byte	0x04, 0x12
        /*0026*/ 	.short	(.L_9 - .L_8)
	.align		4
.L_8:
        /*0028*/ 	.word	index@(triton_poi_fused__native_batch_norm_legit_no_training_relu_3)
        /*002c*/ 	.word	0x00000000
.L_9:


//--------------------- .nv.info.triton_poi_fused__native_batch_norm_legit_no_training_relu_3 --------------------------
	.section	.nv.info.triton_poi_fused__native_batch_norm_legit_no_training_relu_3,"",@"SHT_CUDA_INFO"
	.sectionflags	@""
	.align	4


	//----- nvinfo : EIATTR_CUDA_API_VERSION
	.align		4
        /*0000*/ 	.byte	0x04, 0x37
        /*0002*/ 	.short	(.L_11 - .L_10)
.L_10:
        /*0004*/ 	.word	0x0000007c


	//----- nvinfo : EIATTR_KPARAM_INFO
	.align		4
.L_11:
        /*0008*/ 	.byte	0x04, 0x17
        /*000a*/ 	.short	(.L_13 - .L_12)
.L_12:
        /*000c*/ 	.word	0x00000000
        /*0010*/ 	.short	0x0006
        /*0012*/ 	.short	0x0030
        /*0014*/ 	.byte	0x00, 0xf0, 0x11, 0x00


	//----- nvinfo : EIATTR_KPARAM_INFO
	.align		4
.L_13:
        /*0018*/ 	.byte	0x04, 0x17
        /*001a*/ 	.short	(.L_15 - .L_14)
.L_14:
        /*001c*/ 	.word	0x00000000
        /*0020*/ 	.short	0x0005
        /*0022*/ 	.short	0x0028
        /*0024*/ 	.byte	0x00, 0xf4, 0x21, 0x00


	//----- nvinfo : EIATTR_KPARAM_INFO
	.align		4
.L_15:
        /*0028*/ 	.byte	0x04, 0x17
        /*002a*/ 	.short	(.L_17 - .L_16)
.L_16:
        /*002c*/ 	.word	0x00000000
        /*0030*/ 	.short	0x0004
        /*0032*/ 	.short	0x0020
        /*0034*/ 	.byte	0x00, 0xf4, 0x21, 0x00


	//----- nvinfo : EIATTR_KPARAM_INFO
	.align		4
.L_17:
        /*0038*/ 	.byte	0x04, 0x17
        /*003a*/ 	.short	(.L_19 - .L_18)
.L_18:
        /*003c*/ 	.word	0x00000000
        /*0040*/ 	.short	0x0003
        /*0042*/ 	.short	0x0018
        /*0044*/ 	.byte	0x00, 0xf4, 0x21, 0x00


	//----- nvinfo : EIATTR_KPARAM_INFO
	.align		4
.L_19:
        /*0048*/ 	.byte	0x04, 0x17
        /*004a*/ 	.short	(.L_21 - .L_20)
.L_20:
        /*004c*/ 	.word	0x00000000
        /*0050*/ 	.short	0x0002
        /*0052*/ 	.short	0x0010
        /*0054*/ 	.byte	0x00, 0xf4, 0x21, 0x00


	//----- nvinfo : EIATTR_KPARAM_INFO
	.align		4
.L_21:
        /*0058*/ 	.byte	0x04, 0x17
        /*005a*/ 	.short	(.L_23 - .L_22)
.L_22:
        /*005c*/ 	.word	0x00000000
        /*0060*/ 	.short	0x0001
        /*0062*/ 	.short	0x0008
        /*0064*/ 	.byte	0x00, 0xf4, 0x21, 0x00


	//----- nvinfo : EIATTR_KPARAM_INFO
	.align		4
.L_23:
        /*0068*/ 	.byte	0x04, 0x17
        /*006a*/ 	.short	(.L_25 - .L_24)
.L_24:
        /*006c*/ 	.word	0x00000000
        /*0070*/ 	.short	0x0000
        /*0072*/ 	.short	0x0000
        /*0074*/ 	.byte	0x00, 0xf4, 0x21, 0x00


	//----- nvinfo : EIATTR_SPARSE_MMA_MASK
	.align		4
.L_25:
        /*0078*/ 	.byte	0x03, 0x50
        /*007a*/ 	.short	0x0000


	//----- nvinfo : EIATTR_MAXREG_COUNT
	.align		4
        /*007c*/ 	.byte	0x03, 0x1b
        /*007e*/ 	.short	0x00ff


	//----- nvinfo : EIATTR_EXIT_INSTR_OFFSETS
	.align		4
        /*0080*/ 	.byte	0x04, 0x1c
        /*0082*/ 	.short	(.L_27 - .L_26)


	//   ....[0]....
.L_26:
        /*0084*/ 	.word	0x00000730


	//   ....[1]....
        /*0088*/ 	.word	0x00000750


	//----- nvinfo : EIATTR_REQNTID
	.align		4
.L_27:
        /*008c*/ 	.byte	0x04, 0x10
        /*008e*/ 	.short	(.L_29 - .L_28)
.L_28:
        /*0090*/ 	.word	0x00000080
        /*0094*/ 	.word	0x00000001
        /*0098*/ 	.word	0x00000001


	//----- nvinfo : EIATTR_CBANK_PARAM_SIZE
	.align		4
.L_29:
        /*009c*/ 	.byte	0x03, 0x19
        /*009e*/ 	.short	0x0034


	//----- nvinfo : EIATTR_PARAM_CBANK
	.align		4
        /*00a0*/ 	.byte	0x04, 0x0a
        /*00a2*/ 	.short	(.L_31 - .L_30)
	.align		4
.L_30:
        /*00a4*/ 	.word	index@(.nv.constant0.triton_poi_fused__native_batch_norm_legit_no_training_relu_3)
        /*00a8*/ 	.short	0x0210
        /*00aa*/ 	.short	0x0034


	//----- nvinfo : EIATTR_SW_WAR
	.align		4
.L_31:
        /*00ac*/ 	.byte	0x04, 0x36
        /*00ae*/ 	.short	(.L_33 - .L_32)
.L_32:
        /*00b0*/ 	.word	0x00000008
.L_33:


//--------------------- .nv.callgraph             --------------------------
	.section	.nv.callgraph,"",@"SHT_CUDA_CALLGRAPH"
	.align	4
	.sectionentsize	8
	.align		4
        /*0000*/ 	.word	0x00000000
	.align		4
        /*0004*/ 	.word	0xffffffff
	.align		4
        /*0008*/ 	.word	0x00000000
	.align		4
        /*000c*/ 	.word	0xfffffffe
	.align		4
        /*0010*/ 	.word	0x00000000
	.align		4
        /*0014*/ 	.word	0xfffffffd
	.align		4
        /*0018*/ 	.word	0x00000000
	.align		4
        /*001c*/ 	.word	0xfffffffc


//--------------------- .nv.constant4             --------------------------
	.section	.nv.constant4,"a",@progbits
	.align	8
	.align		8
.nv.constant4:
        /*0000*/ 	.dword	_$_str
	.align		8
        /*0008*/ 	.dword	_$_str_$_2


//--------------------- .text.triton_poi_fused__native_batch_norm_legit_no_training_relu_3 --------------------------
	.section	.text.triton_poi_fused__native_batch_norm_legit_no_training_relu_3,"ax",@progbits
	.align	128
        .global         triton_poi_fused__native_batch_norm_legit_no_training_relu_3
        .type           triton_poi_fused__native_batch_norm_legit_no_training_relu_3,@function
        .size           triton_poi_fused__native_batch_norm_legit_no_training_relu_3,(.L_x_1 - triton_poi_fused__native_batch_norm_legit_no_training_relu_3)
        .other          triton_poi_fused__native_batch_norm_legit_no_training_relu_3,@"STO_CUDA_ENTRY STV_DEFAULT"
triton_poi_fused__native_batch_norm_legit_no_training_relu_3:
.text.triton_poi_fused__native_batch_norm_legit_no_training_relu_3:
[----:B------:R-:W0:Y:S01]  /*0000*/  LDC R1, c[0x0][0x28] ;  /* 0x00000a00ff017b82 */ /* 0x000e220000000800 */
[----:B------:R-:W1:Y:S07]  /*0010*/  S2R R0, SR_TID.X ;  /* 0x0000000000007919 */ /* 0x000e6e0000002100 */
[----:B------:R-:W2:Y:S01]  /*0020*/  LDC.64 R4, c[0x0][0x220] ;  /* 0x00008800ff047b82 */ /* 0x000ea20000000a00 */
[----:B------:R-:W-:Y:S01]  /*0030*/  CS2R R20, SRZ ;  /* 0x0000000000147805 */ /* 0x000fe2000001ff00 */
[----:B------:R-:W-:Y:S01]  /*0040*/  ULDC.64 UR4, c[0x0][0x208] ;  /* 0x0000820000047ab9 */ /* 0x000fe20000000a00 */
[----:B------:R-:W3:Y:S01]  /*0050*/  S2R R13, SR_CTAID.X ;  /* 0x00000000000d7919 */ /* 0x000ee20000002500 */
[----:B------:R-:W-:-:S02]  /*0060*/  CS2R R18, SRZ ;  /* 0x0000000000127805 */ /* 0x000fc4000001ff00 */
[----:B------:R-:W-:Y:S02]  /*0070*/  CS2R R16, SRZ ;  /* 0x0000000000107805 */ /* 0x000fe4000001ff00 */
[----:B------:R-:W4:Y:S08]  /*0080*/  LDC.64 R26, c[0x0][0x218] ;  /* 0x00008600ff1a7b82 */ /* 0x000f300000000a00 */
[----:B------:R-:W5:Y:S08]  /*0090*/  LDC.64 R10, c[0x0][0x210] ;  /* 0x00008400ff0a7b82 */ /* 0x000f700000000a00 */
[----:B------:R-:W4:Y:S01]  /*00a0*/  LDC.64 R8, c[0x0][0x228] ;  /* 0x00008a00ff087b82 */ /* 0x000f220000000a00 */
[----:B-1----:R-:W-:-:S04]  /*00b0*/  SHF.L.U32 R0, R0, 0x2, RZ ;  /* 0x0000000200007819 */ /* 0x002fc800000006ff */
[----:B------:R-:W-:-:S04]  /*00c0*/  LOP3.LUT R0, R0, 0x1fc, RZ, 0xc0, !PT ;  /* 0x000001fc00007812 */ /* 0x000fc800078ec0ff */
[----:B---3--:R-:W-:-:S04]  /*00d0*/  LEA R13, R13, R0, 0x9 ;  /* 0x000000000d0d7211 */ /* 0x008fc800078e48ff */
[C---:B------:R-:W-:Y:S01]  /*00e0*/  ISETP.GE.AND P0, PT, R13.reuse, 0xc400, PT ;  /* 0x0000c4000d00780c */ /* 0x040fe20003f06270 */
[----:B------:R-:W-:-:S05]  /*00f0*/  IMAD.HI R0, R13, 0x5397829d, RZ ;  /* 0x5397829d0d007827 */ /* 0x000fca00078e02ff */
[----:B------:R-:W-:-:S04]  /*0100*/  SHF.R.U32.HI R3, RZ, 0x1f, R0 ;  /* 0x0000001fff037819 */ /* 0x000fc80000011600 */
[----:B------:R-:W-:-:S04]  /*0110*/  LEA.HI.SX32 R3, R0, R3, 0x16 ;  /* 0x0000000300037211 */ /* 0x000fc800078fb2ff */
[----:B------:R-:W-:-:S04]  /*0120*/  LEA.HI R0, R3, R3, RZ, 0x2 ;  /* 0x0000000303007211 */ /* 0x000fc800078f10ff */
[----:B------:R-:W-:-:S04]  /*0130*/  LOP3.LUT R0, R0, 0xfffffffc, RZ, 0xc0, !PT ;  /* 0xfffffffc00007812 */ /* 0x000fc800078ec0ff */
[----:B------:R-:W-:Y:S02]  /*0140*/  IADD3 R25, R3, -R0, RZ ;  /* 0x8000000003197210 */ /* 0x000fe40007ffe0ff */
[----:B------:R-:W1:Y:S03]  /*0150*/  LDC.64 R2, c[0x0][0x230] ;  /* 0x00008c00ff027b82 */ /* 0x000e660000000a00 */
[----:B--2---:R-:W-:-:S05]  /*0160*/  IMAD.WIDE R4, R25, 0x4, R4 ;  /* 0x0000000419047825 */ /* 0x004fca00078e0204 */
[----:B------:R-:W2:Y:S04]  /*0170*/  @!P0 LDG.E.EL R20, desc[UR4][R4.64] ;  /* 0x0000000404148981 */ /* 0x000ea8000c2e1900 */
[----:B------:R-:W3:Y:S04]  /*0180*/  @!P0 LDG.E.EL R19, desc[UR4][R4.64] ;  /* 0x0000000404138981 */ /* 0x000ee8000c2e1900 */
[----:B------:R-:W3:Y:S04]  /*0190*/  @!P0 LDG.E.EL R16, desc[UR4][R4.64] ;  /* 0x0000000404108981 */ /* 0x000ee8000c2e1900 */
[----:B------:R5:W3:Y:S01]  /*01a0*/  @!P0 LDG.E.EL R18, desc[UR4][R4.64] ;  /* 0x0000000404128981 */ /* 0x000ae2000c2e1900 */
[----:B------:R-:W-:Y:S01]  /*01b0*/  HFMA2.MMA R12, -RZ, RZ, 0, 0 ;  /* 0x00000000ff0c7435 */ /* 0x000fe200000001ff */
[----:B------:R-:W-:-:S02]  /*01c0*/  CS2R R14, SRZ ;  /* 0x00000000000e7805 */ /* 0x000fc4000001ff00 */
[----:B------:R-:W-:Y:S01]  /*01d0*/  CS2R R6, SRZ ;  /* 0x0000000000067805 */ /* 0x000fe2000001ff00 */
[----:B----4-:R-:W-:-:S04]  /*01e0*/  IMAD.WIDE R26, R25, 0x4, R26 ;  /* 0x00000004191a7825 */ /* 0x010fc800078e021a */
[----:B-----5:R-:W-:Y:S01]  /*01f0*/  IMAD.WIDE R10, R13, 0x4, R10 ;  /* 0x000000040d0a7825 */ /* 0x020fe200078e020a */
[----:B------:R-:W4:Y:S01]  /*0200*/  @!P0 LDG.E.EL R15, desc[UR4][R26.64] ;  /* 0x000000041a0f8981 */ /* 0x000f22000c2e1900 */
[----:B------:R-:W-:Y:S02]  /*0210*/  CS2R R4, SRZ ;  /* 0x0000000000047805 */ /* 0x000fe4000001ff00 */
[----:B------:R-:W-:Y:S01]  /*0220*/  MOV R0, RZ ;  /* 0x000000ff00007202 */ /* 0x000fe20000000f00 */
[C---:B0-----:R-:W-:Y:S01]  /*0230*/  IMAD.WIDE R8, R25.reuse, 0x4, R8 ;  /* 0x0000000419087825 */ /* 0x041fe200078e0208 */
[----:B------:R-:W5:Y:S01]  /*0240*/  @!P0 LDG.E.EL R12, desc[UR4][R26.64] ;  /* 0x000000041a0c8981 */ /* 0x000f62000c2e1900 */
[----:B------:R-:W-:Y:S02]  /*0250*/  CS2R R22, SRZ ;  /* 0x0000000000167805 */ /* 0x000fe4000001ff00 */
[----:B-1----:R-:W-:Y:S01]  /*0260*/  IMAD.WIDE R2, R25, 0x4, R2 ;  /* 0x0000000419027825 */ /* 0x002fe200078e0202 */
[----:B------:R-:W4:Y:S01]  /*0270*/  @!P0 LDG.E.EL R17, desc[UR4][R26.64] ;  /* 0x000000041a118981 */ /* 0x000f22000c2e1900 */
[----:B------:R-:W-:-:S03]  /*0280*/  CS2R R24, SRZ ;  /* 0x0000000000187805 */ /* 0x000fc6000001ff00 */
[----:B------:R0:W4:Y:S04]  /*0290*/  @!P0 LDG.E.EL R14, desc[UR4][R26.64] ;  /* 0x000000041a0e8981 */ /* 0x000128000c2e1900 */
[----:B------:R-:W4:Y:S04]  /*02a0*/  @!P0 LDG.E.128 R4, desc[UR4][R10.64] ;  /* 0x000000040a048981 */ /* 0x000f28000c1e1d00 */
[----:B------:R-:W4:Y:S01]  /*02b0*/  @!P0 LDG.E.EL R0, desc[UR4][R8.64] ;  /* 0x0000000408008981 */ /* 0x000f22000c2e1900 */
[----:B0-----:R-:W-:-:S03]  /*02c0*/  CS2R R26, SRZ ;  /* 0x00000000001a7805 */ /* 0x001fc6000001ff00 */
[----:B------:R-:W4:Y:S04]  /*02d0*/  @!P0 LDG.E.EL R21, desc[UR4][R8.64] ;  /* 0x0000000408158981 */ /* 0x000f28000c2e1900 */
[----:B------:R-:W4:Y:S04]  /*02e0*/  @!P0 LDG.E.EL R22, desc[UR4][R8.64] ;  /* 0x0000000408168981 */ /* 0x000f28000c2e1900 */
[----:B------:R-:W4:Y:S04]  /*02f0*/  @!P0 LDG.E.EL R23, desc[UR4][R8.64] ;  /* 0x0000000408178981 */ /* 0x000f28000c2e1900 */
[----:B------:R-:W4:Y:S04]  /*0300*/  @!P0 LDG.E.EL R26, desc[UR4][R2.64] ;  /* 0x00000004021a8981 */ /* 0x000f28000c2e1900 */
[----:B------:R-:W4:Y:S04]  /*0310*/  @!P0 LDG.E.EL R25, desc[UR4][R2.64] ;  /* 0x0000000402198981 */ /* 0x000f28000c2e1900 */
[----:B------:R-:W4:Y:S04]  /*0320*/  @!P0 LDG.E.EL R24, desc[UR4][R2.64] ;  /* 0x0000000402188981 */ /* 0x000f28000c2e1900 */
[----:B------:R0:W4:Y:S02]  /*0330*/  @!P0 LDG.E.EL R27, desc[UR4][R2.64] ;  /* 0x00000004021b8981 */ /* 0x000124000c2e1900 */
[----:B0-----:R-:W-:Y:S01]  /*0340*/  HFMA2.MMA R2, -RZ, RZ, 1.625, 0 ;  /* 0x3e800000ff027435 */ /* 0x001fe200000001ff */
[----:B--2---:R-:W-:-:S06]  /*0350*/  FADD R20, R20, 9.9999997473787516356e-06 ;  /* 0x3727c5ac14147421 */ /* 0x004fcc0000000000 */
[----:B------:R-:W0:Y:S01]  /*0360*/  MUFU.SQRT R20, R20 ;  /* 0x0000001400147308 */ /* 0x000e220000002000 */
[----:B---3--:R-:W-:Y:S01]  /*0370*/  FADD R19, R19, 9.9999997473787516356e-06 ;  /* 0x3727c5ac13137421 */ /* 0x008fe20000000000 */
[----:B------:R-:W-:Y:S01]  /*0380*/  FADD R16, R16, 9.9999997473787516356e-06 ;  /* 0x3727c5ac10107421 */ /* 0x000fe20000000000 */
[----:B------:R-:W-:-:S05]  /*0390*/  FADD R18, R18, 9.9999997473787516356e-06 ;  /* 0x3727c5ac12127421 */ /* 0x000fca0000000000 */
[----:B------:R-:W1:Y:S01]  /*03a0*/  MUFU.SQRT R8, R16 ;  /* 0x0000001000087308 */ /* 0x000e620000002000 */
[----:B0-----:R-:W-:-:S07]  /*03b0*/  FSETP.GT.AND P5, PT, R20, 8.50705917302346158658e+37, PT ;  /* 0x7e8000001400780b */ /* 0x001fce0003fa4000 */
[----:B------:R-:W0:Y:S01]  /*03c0*/  MUFU.SQRT R9, R18 ;  /* 0x0000001200097308 */ /* 0x000e220000002000 */
[----:B------:R-:W-:-:S07]  /*03d0*/  FSETP.GEU.AND P1, PT, R20, 1.175494350822287508e-38, PT ;  /* 0x008000001400780b */ /* 0x000fce0003f2e000 */
[----:B------:R-:W2:Y:S01]  /*03e0*/  MUFU.SQRT R19, R19 ;  /* 0x0000001300137308 */ /* 0x000ea20000002000 */
[----:B------:R-:W-:Y:S02]  /*03f0*/  FSEL R3, R2, 1, P5 ;  /* 0x3f80000002037808 */ /* 0x000fe40002800000 */
[----:B-1----:R-:W-:Y:S01]  /*0400*/  FSETP.GT.AND P2, PT, R8, 8.50705917302346158658e+37, PT ;  /* 0x7e8000000800780b */ /* 0x002fe20003f44000 */
[----:B------:R-:W-:Y:S01]  /*0410*/  @P5 FMUL R20, R20, 0.25 ;  /* 0x3e80000014145820 */ /* 0x000fe20000400000 */
[----:B0-----:R-:W-:-:S03]  /*0420*/  FSETP.GT.AND P4, PT, R9, 8.50705917302346158658e+37, PT ;  /* 0x7e8000000900780b */ /* 0x001fc60003f84000 */
[----:B------:R-:W-:Y:S01]  /*0430*/  @!P1 FMUL R20, R20, 16777216 ;  /* 0x4b80000014149820 */ /* 0x000fe20000400000 */
[----:B------:R-:W-:Y:S01]  /*0440*/  @!P1 FMUL R3, R3, 16777216 ;  /* 0x4b80000003039820 */ /* 0x000fe20000400000 */
[C---:B------:R-:W-:Y:S02]  /*0450*/  FSETP.GEU.AND P3, PT, R8.reuse, 1.175494350822287508e-38, PT ;  /* 0x008000000800780b */ /* 0x040fe40003f6e000 */
[----:B--2---:R-:W-:Y:S02]  /*0460*/  FSETP.GT.AND P6, PT, R19, 8.50705917302346158658e+37, PT ;  /* 0x7e8000001300780b */ /* 0x004fe40003fc4000 */
[----:B------:R-:W-:Y:S02]  /*0470*/  FSETP.GEU.AND P5, PT, R9, 1.175494350822287508e-38, PT ;  /* 0x008000000900780b */ /* 0x000fe40003fae000 */
[----:B------:R-:W-:Y:S01]  /*0480*/  FSETP.GEU.AND P1, PT, R19, 1.175494350822287508e-38, PT ;  /* 0x008000001300780b */ /* 0x000fe20003f2e000 */
[----:B------:R-:W-:Y:S01]  /*0490*/  @P2 FMUL R8, R8, 0.25 ;  /* 0x3e80000008082820 */ /* 0x000fe20000400000 */
[----:B------:R-:W-:Y:S01]  /*04a0*/  @P4 FMUL R9, R9, 0.25 ;  /* 0x3e80000009094820 */ /* 0x000fe20000400000 */
[----:B------:R-:W0:Y:S04]  /*04b0*/  MUFU.RCP R10, R20 ;  /* 0x00000014000a7308 */ /* 0x000e280000001000 */
[----:B------:R-:W-:-:S02]  /*04c0*/  @!P3 FMUL R8, R8, 16777216 ;  /* 0x4b8000000808b820 */ /* 0x000fc40000400000 */
[----:B------:R-:W-:Y:S02]  /*04d0*/  @P6 FMUL R19, R19, 0.25 ;  /* 0x3e80000013136820 */ /* 0x000fe40000400000 */
[----:B------:R-:W-:Y:S02]  /*04e0*/  @!P5 FMUL R9, R9, 16777216 ;  /* 0x4b8000000909d820 */ /* 0x000fe40000400000 */
[----:B------:R-:W-:Y:S01]  /*04f0*/  @!P1 FMUL R19, R19, 16777216 ;  /* 0x4b80000013139820 */ /* 0x000fe20000400000 */
[----:B------:R-:W1:Y:S01]  /*0500*/  MUFU.RCP R8, R8 ;  /* 0x0000000800087308 */ /* 0x000e620000001000 */
[----:B------:R-:W-:-:S07]  /*0510*/  FSEL R11, R2, 1, P2 ;  /* 0x3f800000020b7808 */ /* 0x000fce0001000000 */
[----:B------:R-:W2:Y:S01]  /*0520*/  MUFU.RCP R9, R9 ;  /* 0x0000000900097308 */ /* 0x000ea20000001000 */
[----:B------:R-:W-:-:S07]  /*0530*/  FSEL R16, R2, 1, P4 ;  /* 0x3f80000002107808 */ /* 0x000fce0002000000 */
[----:B------:R-:W3:Y:S01]  /*0540*/  MUFU.RCP R19, R19 ;  /* 0x0000001300137308 */ /* 0x000ee20000001000 */
[----:B------:R-:W-:Y:S01]  /*0550*/  FSEL R18, R2, 1, P6 ;  /* 0x3f80000002127808 */ /* 0x000fe20003000000 */
[----:B0-----:R-:W-:Y:S02]  /*0560*/  FMUL R10, R10, R3 ;  /* 0x000000030a0a7220 */ /* 0x001fe40000400000 */
[----:B------:R-:W0:Y:S01]  /*0570*/  LDC.64 R2, c[0x0][0x238] ;  /* 0x00008e00ff027b82 */ /* 0x000e220000000a00 */
[----:B------:R-:W-:Y:S01]  /*0580*/  @!P3 FMUL R11, R11, 16777216 ;  /* 0x4b8000000b0bb820 */ /* 0x000fe20000400000 */
[----:B------:R-:W-:Y:S01]  /*0590*/  @!P5 FMUL R16, R16, 16777216 ;  /* 0x4b8000001010d820 */ /* 0x000fe20000400000 */
[----:B------:R-:W-:Y:S01]  /*05a0*/  @!P1 FMUL R18, R18, 16777216 ;  /* 0x4b80000012129820 */ /* 0x000fe20000400000 */
[----:B----4-:R-:W-:Y:S01]  /*05b0*/  FADD R7, -R14, R7 ;  /* 0x000000070e077221 */ /* 0x010fe20000000100 */
[----:B-1----:R-:W-:Y:S01]  /*05c0*/  FMUL R8, R8, R11 ;  /* 0x0000000b08087220 */ /* 0x002fe20000400000 */
[----:B--2---:R-:W-:Y:S01]  /*05d0*/  FMUL R9, R9, R16 ;  /* 0x0000001009097220 */ /* 0x004fe20000400000 */
[----:B------:R-:W-:Y:S01]  /*05e0*/  FADD R6, -R17, R6 ;  /* 0x0000000611067221 */ /* 0x000fe20000000100 */
[----:B-----5:R-:W-:Y:S01]  /*05f0*/  FADD R5, -R12, R5 ;  /* 0x000000050c057221 */ /* 0x020fe20000000100 */
[----:B------:R-:W-:Y:S01]  /*0600*/  FADD R15, -R15, R4 ;  /* 0x000000040f0f7221 */ /* 0x000fe20000000100 */
[----:B---3--:R-:W-:Y:S01]  /*0610*/  FMUL R18, R19, R18 ;  /* 0x0000001213127220 */ /* 0x008fe20000400000 */
[----:B------:R-:W-:Y:S01]  /*0620*/  FMUL R6, R9, R6 ;  /* 0x0000000609067220 */ /* 0x000fe20000400000 */
[----:B------:R-:W-:Y:S01]  /*0630*/  FMUL R5, R8, R5 ;  /* 0x0000000508057220 */ /* 0x000fe20000400000 */
[----:B------:R-:W-:Y:S01]  /*0640*/  FMUL R10, R10, R15 ;  /* 0x0000000f0a0a7220 */ /* 0x000fe20000400000 */
[----:B------:R-:W-:Y:S01]  /*0650*/  FMUL R7, R18, R7 ;  /* 0x0000000712077220 */ /* 0x000fe20000400000 */
[----:B------:R-:W-:Y:S01]  /*0660*/  FFMA R6, R6, R22, R25 ;  /* 0x0000001606067223 */ /* 0x000fe20000000019 */
[----:B------:R-:W-:Y:S01]  /*0670*/  FFMA R5, R5, R21, R24 ;  /* 0x0000001505057223 */ /* 0x000fe20000000018 */
[----:B------:R-:W-:Y:S01]  /*0680*/  FFMA R0, R10, R0, R27 ;  /* 0x000000000a007223 */ /* 0x000fe2000000001b */
[----:B------:R-:W-:-:S02]  /*0690*/  FFMA R7, R7, R23, R26 ;  /* 0x0000001707077223 */ /* 0x000fc4000000001a */
[----:B------:R-:W-:Y:S02]  /*06a0*/  FSETP.GEU.AND P2, PT, R6, RZ, PT ;  /* 0x000000ff0600720b */ /* 0x000fe40003f4e000 */
[----:B------:R-:W-:Y:S02]  /*06b0*/  FSETP.GEU.AND P3, PT, R5, RZ, PT ;  /* 0x000000ff0500720b */ /* 0x000fe40003f6e000 */
[----:B------:R-:W-:Y:S02]  /*06c0*/  FSETP.GEU.AND P1, PT, R7, RZ, PT ;  /* 0x000000ff0700720b */ /* 0x000fe40003f2e000 */
[----:B------:R-:W-:Y:S01]  /*06d0*/  FSETP.GEU.AND P4, PT, R0, RZ, PT ;  /* 0x000000ff0000720b */ /* 0x000fe20003f8e000 */
[----:B0-----:R-:W-:Y:S01]  /*06e0*/  IMAD.WIDE R2, R13, 0x4, R2 ;  /* 0x000000040d027825 */ /* 0x001fe200078e0202 */
[----:B------:R-:W-:Y:S02]  /*06f0*/  SEL R7, R7, RZ, P1 ;  /* 0x000000ff07077207 */ /* 0x000fe40000800000 */
[----:B------:R-:W-:-:S02]  /*0700*/  SEL R6, R6, RZ, P2 ;  /* 0x000000ff06067207 */ /* 0x000fc40001000000 */
[----:B------:R-:W-:Y:S02]  /*0710*/  SEL R5, R5, RZ, P3 ;  /* 0x000000ff05057207 */ /* 0x000fe40001800000 */
[----:B------:R-:W-:Y:S01]  /*0720*/  SEL R4, R0, RZ, P4 ;  /* 0x000000ff00047207 */ /* 0x000fe20002000000 */
[----:B------:R-:W-:Y:S06]  /*0730*/  @P0 EXIT ;  /* 0x000000000000094d */ /* 0x000fec0003800000 */
[----:B------:R-:W-:Y:S01]  /*0740*/  STG.E.128 desc[UR4][R2.64], R4 ;  /* 0x0000000402007986 */ /* 0x000fe2000c101d04 */
[----:B------:R-:W-:Y:S05]  /*0750*/  EXIT ;  /* 0x000000000000794d */ /* 0x000fea0003800000 */
.L_x_0:
[----:B------:R-:W-:-:S00]  /*0760*/  BRA `(.L_x_0) ;  /* 0xfffffffc00fc7947 */ /* 0x000fc0000383ffff */
[----:B------:R-:W-:-:S00]  /*0770*/  NOP ;  /* 0x0000000000007918 */ /* 0x000fc00000000000 */
        /* <DEDUP_REMOVED lines=8> */
.L_x_1:


//--------------------- .nv.global.init           --------------------------
	.section	.nv.global.init,"aw",@progbits
.nv.global.init:
	.type		_$_str,@object
	.size		_$_str,(_$_str_$_2 - _$_str)
_$_str:
        /*0000*/ 	.byte	0x5f, 0x5f, 0x43, 0x55, 0x44, 0x41, 0x5f, 0x46, 0x54, 0x5a, 0x00
	.type		_$_str_$_2,@object
	.size		_$_str_$_2,(.L_1 - _$_str_$_2)
_$_str_$_2:
        /*000b*/ 	.byte	0x5f, 0x5f, 0x43, 0x55, 0x44, 0x41, 0x5f, 0x50, 0x52, 0x45, 0x43, 0x5f, 0x53, 0x51, 0x52, 0x54
        /*001b*/ 	.byte	0x00
.L_1:


//--------------------- .nv.constant0.triton_poi_fused__native_batch_norm_legit_no_training_relu_3 --------------------------
	.section	.nv.constant0.triton_poi_fused__native_batch_norm_legit_no_training_relu_3,"a",@progbits
	.sectionflags	@""
	.align	4
.nv.constant0.triton_poi_fused__native_batch_norm_legit_no_training_relu_3:
	.zero		580
